//
// Generated by NVIDIA NVVM Compiler
//
// Compiler Build ID: CL-36424714
// Cuda compilation tools, release 13.0, V13.0.88
// Based on NVVM 20.0.0
//

.version 9.0
.target sm_100
.address_size 64

	// .globl	_Z22matproductsharedmemoryPiS_S_
// _ZZ22matproductsharedmemoryPiS_S_E1p has been demoted

.visible .entry _Z22matproductsharedmemoryPiS_S_(
	.param .u64 .ptr .align 1 _Z22matproductsharedmemoryPiS_S__param_0,
	.param .u64 .ptr .align 1 _Z22matproductsharedmemoryPiS_S__param_1,
	.param .u64 .ptr .align 1 _Z22matproductsharedmemoryPiS_S__param_2
)
{
	.reg .b32 	%r<23>;
	.reg .b64 	%rd<13>;
	// demoted variable
	.shared .align 4 .b8 _ZZ22matproductsharedmemoryPiS_S_E1p[12];
	ld.param.u64 	%rd1, [_Z22matproductsharedmemoryPiS_S__param_0];
	ld.param.u64 	%rd2, [_Z22matproductsharedmemoryPiS_S__param_1];
	ld.param.u64 	%rd3, [_Z22matproductsharedmemoryPiS_S__param_2];
	cvta.to.global.u64 	%rd4, %rd2;
	cvta.to.global.u64 	%rd5, %rd1;
	cvta.to.global.u64 	%rd6, %rd3;
	mov.u32 	%r1, %ctaid.x;
	mov.u32 	%r2, %ctaid.y;
	mov.u32 	%r3, %tid.x;
	shl.b32 	%r4, %r2, 1;
	add.s32 	%r5, %r4, %r1;
	mul.wide.u32 	%rd7, %r5, 4;
	add.s64 	%rd8, %rd6, %rd7;
	mov.b32 	%r6, 0;
	st.global.u32 	[%rd8], %r6;
	mad.lo.s32 	%r7, %r2, 3, %r3;
	mul.wide.u32 	%rd9, %r7, 4;
	add.s64 	%rd10, %rd5, %rd9;
	ld.global.u32 	%r8, [%rd10];
	shl.b32 	%r9, %r3, 1;
	add.s32 	%r10, %r9, %r1;
	mul.wide.u32 	%rd11, %r10, 4;
	add.s64 	%rd12, %rd4, %rd11;
	ld.global.u32 	%r11, [%rd12];
	mul.lo.s32 	%r12, %r11, %r8;
	shl.b32 	%r13, %r3, 2;
	mov.u32 	%r14, _ZZ22matproductsharedmemoryPiS_S_E1p;
	add.s32 	%r15, %r14, %r13;
	st.shared.u32 	[%r15], %r12;
	bar.sync 	0;
	ld.global.u32 	%r16, [%rd8];
	ld.shared.u32 	%r17, [_ZZ22matproductsharedmemoryPiS_S_E1p];
	add.s32 	%r18, %r17, %r16;
	ld.shared.u32 	%r19, [_ZZ22matproductsharedmemoryPiS_S_E1p+4];
	add.s32 	%r20, %r19, %r18;
	ld.shared.u32 	%r21, [_ZZ22matproductsharedmemoryPiS_S_E1p+8];
	add.s32 	%r22, %r21, %r20;
	st.global.u32 	[%rd8], %r22;
	ret;

}


// ===== COMPILED SASS (sm_100) =====

	.target	sm_100

	.elftype	@"ET_EXEC"


//--------------------- .note.nv.tkinfo           --------------------------
	.section	.note.nv.tkinfo,"",@"SHT_NOTE"
	.sectionflags	@"SHF_NOTE_NV_TKINFO"
	.tkinfo
        /*0018*/ 	.word	0x00000002
        /*0030*/ 	.string	""
        /*0030*/ 	.string	"ptxas"
        /*0030*/ 	.string	"Cuda compilation tools, release 13.0, V13.0.88"
        /*0030*/ 	.string	"Build cuda_13.0.r13.0/compiler.36424714_0"
        /*0030*/ 	.string	"-arch sm_100 -m 64 "



//--------------------- .note.nv.cuinfo           --------------------------
	.section	.note.nv.cuinfo,"",@"SHT_NOTE"
	.sectionflags	@"SHF_NOTE_NV_CUINFO"
        /*0018*/ 	.short	0x0002
        /*001a*/ 	.short	0x0064
        /*001c*/ 	.short	0x0082
	.zero		2


//--------------------- .nv.info                  --------------------------
	.section	.nv.info,"",@"SHT_CUDA_INFO"
	.align	4


	//----- nvinfo : EIATTR_REGCOUNT
	.align		4
        /*0000*/ 	.byte	0x04, 0x2f
        /*0002*/ 	.short	(.L_1 - .L_0)
	.align		4
.L_0:
        /*0004*/ 	.word	index@(_Z22matproductsharedmemoryPiS_S_)
        /*0008*/ 	.word	0x00000012


	//----- nvinfo : EIATTR_FRAME_SIZE
	.align		4
.L_1:
        /*000c*/ 	.byte	0x04, 0x11
        /*000e*/ 	.short	(.L_3 - .L_2)
	.align		4
.L_2:
        /*0010*/ 	.word	index@(_Z22matproductsharedmemoryPiS_S_)
        /*0014*/ 	.word	0x00000000


	//----- nvinfo : EIATTR_MIN_STACK_SIZE
	.align		4
.L_3:
        /*0018*/ 	.byte	0x04, 0x12
        /*001a*/ 	.short	(.L_5 - .L_4)
	.align		4
.L_4:
        /*001c*/ 	.word	index@(_Z22matproductsharedmemoryPiS_S_)
        /*0020*/ 	.word	0x00000000
.L_5:


//--------------------- .nv.compat                --------------------------
	.section	.nv.compat,"",@"SHT_CUDA_COMPAT_INFO"
	.align	4
        /*0000*/ 	.byte	0x02, 0x09, 0x00, 0x00, 0x02, 0x02, 0x01, 0x00, 0x02, 0x05, 0x05, 0x00, 0x03, 0x07, 0x01, 0x01
        /*0010*/ 	.byte	0x02, 0x03, 0x00, 0x00, 0x02, 0x06, 0x01, 0x00, 0x04, 0x0b, 0x08, 0x00, 0x09, 0x00, 0x00, 0x00
        /*0020*/ 	.byte	0x00, 0x00, 0x00, 0x00


//--------------------- .nv.info._Z22matproductsharedmemoryPiS_S_ --------------------------
	.section	.nv.info._Z22matproductsharedmemoryPiS_S_,"",@"SHT_CUDA_INFO"
	.sectionflags	@""
	.align	4


	//----- nvinfo : EIATTR_CUDA_API_VERSION
	.align		4
        /*0000*/ 	.byte	0x04, 0x37
        /*0002*/ 	.short	(.L_7 - .L_6)
.L_6:
        /*0004*/ 	.word	0x00000082


	//----- nvinfo : EIATTR_KPARAM_INFO
	.align		4
.L_7:
        /*0008*/ 	.byte	0x04, 0x17
        /*000a*/ 	.short	(.L_9 - .L_8)
.L_8:
        /*000c*/ 	.word	0x00000000
        /*0010*/ 	.short	0x0002
        /*0012*/ 	.short	0x0010
        /*0014*/ 	.byte	0x00, 0xf5, 0x21, 0x00


	//----- nvinfo : EIATTR_KPARAM_INFO
	.align		4
.L_9:
        /*0018*/ 	.byte	0x04, 0x17
        /*001a*/ 	.short	(.L_11 - .L_10)
.L_10:
        /*001c*/ 	.word	0x00000000
        /*0020*/ 	.short	0x0001
        /*0022*/ 	.short	0x0008
        /*0024*/ 	.byte	0x00, 0xf5, 0x21, 0x00


	//----- nvinfo : EIATTR_KPARAM_INFO
	.align		4
.L_11:
        /*0028*/ 	.byte	0x04, 0x17
        /*002a*/ 	.short	(.L_13 - .L_12)
.L_12:
        /*002c*/ 	.word	0x00000000
        /*0030*/ 	.short	0x0000
        /*0032*/ 	.short	0x0000
        /*0034*/ 	.byte	0x00, 0xf5, 0x21, 0x00


	//----- nvinfo : EIATTR_SPARSE_MMA_MASK
	.align		4
.L_13:
        /*0038*/ 	.byte	0x03, 0x50
        /*003a*/ 	.short	0x0000


	//----- nvinfo : EIATTR_MAXREG_COUNT
	.align		4
        /*003c*/ 	.byte	0x03, 0x1b
        /*003e*/ 	.short	0x00ff


	//----- nvinfo : EIATTR_NUM_BARRIERS
	.align		4
        /*0040*/ 	.byte	0x02, 0x4c
        /*0042*/ 	.byte	0x01
	.zero		1


	//----- nvinfo : EIATTR_MERCURY_ISA_VERSION
	.align		4
        /*0044*/ 	.byte	0x03, 0x5f
        /*0046*/ 	.short	0x0101


	//----- nvinfo : EIATTR_UNUSED_LOAD_BYTE_OFFSET
	.align		4
        /*0048*/ 	.byte	0x04, 0x44
        /*004a*/ 	.short	(.L_15 - .L_14)


	//   ....[0]....
.L_14:
        /*004c*/ 	.word	0x00000190
        /*0050*/ 	.word	0x00000fff


	//----- nvinfo : EIATTR_VRC_CTA_INIT_COUNT
	.align		4
.L_15:
        /*0054*/ 	.byte	0x02, 0x4a
	.zero		1
	.zero		1


	//----- nvinfo : EIATTR_EXIT_INSTR_OFFSETS
	.align		4
        /*0058*/ 	.byte	0x04, 0x1c
        /*005a*/ 	.short	(.L_17 - .L_16)


	//   ....[0]....
.L_16:
        /*005c*/ 	.word	0x000001d0


	//----- nvinfo : EIATTR_CBANK_PARAM_SIZE
	.align		4
.L_17:
        /*0060*/ 	.byte	0x03, 0x19
        /*0062*/ 	.short	0x0018


	//----- nvinfo : EIATTR_PARAM_CBANK
	.align		4
        /*0064*/ 	.byte	0x04, 0x0a
        /*0066*/ 	.short	(.L_19 - .L_18)
	.align		4
.L_18:
        /*0068*/ 	.word	index@(.nv.constant0._Z22matproductsharedmemoryPiS_S_)
        /*006c*/ 	.short	0x0380
        /*006e*/ 	.short	0x0018


	//----- nvinfo : EIATTR_SW_WAR
	.align		4
.L_19:
        /*0070*/ 	.byte	0x04, 0x36
        /*0072*/ 	.short	(.L_21 - .L_20)
.L_20:
        /*0074*/ 	.word	0x00000008
.L_21:


//--------------------- .nv.callgraph             --------------------------
	.section	.nv.callgraph,"",@"SHT_CUDA_CALLGRAPH"
	.align	4
	.sectionentsize	8
	.align		4
        /*0000*/ 	.word	0x00000000
	.align		4
        /*0004*/ 	.word	0xffffffff
	.align		4
        /*0008*/ 	.word	0x00000000
	.align		4
        /*000c*/ 	.word	0xfffffffe
	.align		4
        /*0010*/ 	.word	0x00000000
	.align		4
        /*0014*/ 	.word	0xfffffffd
	.align		4
        /*0018*/ 	.word	0x00000000
	.align		4
        /*001c*/ 	.word	0xfffffffc


//--------------------- .text._Z22matproductsharedmemoryPiS_S_ --------------------------
	.section	.text._Z22matproductsharedmemoryPiS_S_,"ax",@progbits
	.align	128
        .global         _Z22matproductsharedmemoryPiS_S_
        .type           _Z22matproductsharedmemoryPiS_S_,@function
        .size           _Z22matproductsharedmemoryPiS_S_,(.L_x_1 - _Z22matproductsharedmemoryPiS_S_)
        .other          _Z22matproductsharedmemoryPiS_S_,@"STO_CUDA_ENTRY STV_DEFAULT"
_Z22matproductsharedmemoryPiS_S_:
.text._Z22matproductsharedmemoryPiS_S_:
[----:B------:R-:W-:Y:S01]  /*0000*/  LDC R1, c[0x0][0x37c] ;  /* 0x0000df00ff017b82 */ /* 0x000fe20000000800 */
[----:B------:R-:W0:Y:S07]  /*0010*/  S2R R11, SR_CTAID.Y ;  /* 0x00000000000b7919 */ /* 0x000e2e0000002600 */
[----:B------:R-:W0:Y:S01]  /*0020*/  S2UR UR4, SR_CTAID.X ;  /* 0x00000000000479c3 */ /* 0x000e220000002500 */
[----:B------:R-:W1:Y:S01]  /*0030*/  LDCU.64 UR6, c[0x0][0x358] ;  /* 0x00006b00ff0677ac */ /* 0x000e620008000a00 */
[----:B------:R-:W2:Y:S06]  /*0040*/  S2R R0, SR_TID.X ;  /* 0x0000000000007919 */ /* 0x000eac0000002100 */
[----:B------:R-:W3:Y:S08]  /*0050*/  LDC.64 R2, c[0x0][0x390] ;  /* 0x0000e400ff027b82 */ /* 0x000ef00000000a00 */
[----:B------:R-:W4:Y:S08]  /*0060*/  LDC.64 R4, c[0x0][0x380] ;  /* 0x0000e000ff047b82 */ /* 0x000f300000000a00 */
[----:B------:R-:W5:Y:S01]  /*0070*/  LDC.64 R6, c[0x0][0x388] ;  /* 0x0000e200ff067b82 */ /* 0x000f620000000a00 */
[----:B0-----:R-:W-:-:S02]  /*0080*/  LEA R9, R11, UR4, 0x1 ;  /* 0x000000040b097c11 */ /* 0x001fc4000f8e08ff */
[----:B--2---:R-:W-:Y:S01]  /*0090*/  LEA R13, R0, UR4, 0x1 ;  /* 0x00000004000d7c11 */ /* 0x004fe2000f8e08ff */
[----:B------:R-:W-:Y:S02]  /*00a0*/  IMAD R11, R11, 0x3, R0 ;  /* 0x000000030b0b7824 */ /* 0x000fe400078e0200 */
[----:B---3--:R-:W-:-:S04]  /*00b0*/  IMAD.WIDE.U32 R2, R9, 0x4, R2 ;  /* 0x0000000409027825 */ /* 0x008fc800078e0002 */
[----:B----4-:R-:W-:Y:S01]  /*00c0*/  IMAD.WIDE.U32 R4, R11, 0x4, R4 ;  /* 0x000000040b047825 */ /* 0x010fe200078e0004 */
[----:B-1----:R-:W-:Y:S03]  /*00d0*/  STG.E desc[UR6][R2.64], RZ ;  /* 0x000000ff02007986 */ /* 0x002fe6000c101906 */
[----:B-----5:R-:W-:Y:S02]  /*00e0*/  IMAD.WIDE.U32 R6, R13, 0x4, R6 ;  /* 0x000000040d067825 */ /* 0x020fe400078e0006 */
[----:B------:R-:W2:Y:S04]  /*00f0*/  LDG.E R4, desc[UR6][R4.64] ;  /* 0x0000000604047981 */ /* 0x000ea8000c1e1900 */
[----:B------:R-:W2:Y:S01]  /*0100*/  LDG.E R7, desc[UR6][R6.64] ;  /* 0x0000000606077981 */ /* 0x000ea2000c1e1900 */
[----:B------:R-:W0:Y:S01]  /*0110*/  S2UR UR5, SR_CgaCtaId ;  /* 0x00000000000579c3 */ /* 0x000e220000008800 */
[----:B------:R-:W-:-:S02]  /*0120*/  UMOV UR4, 0x400 ;  /* 0x0000040000047882 */ /* 0x000fc40000000000 */
[----:B0-----:R-:W-:-:S06]  /*0130*/  ULEA UR4, UR5, UR4, 0x18 ;  /* 0x0000000405047291 */ /* 0x001fcc000f8ec0ff */
[----:B------:R-:W-:Y:S01]  /*0140*/  LEA R9, R0, UR4, 0x2 ;  /* 0x0000000400097c11 */ /* 0x000fe2000f8e10ff */
[----:B--2---:R-:W-:-:S05]  /*0150*/  IMAD R0, R4, R7, RZ ;  /* 0x0000000704007224 */ /* 0x004fca00078e02ff */
[----:B------:R-:W-:Y:S01]  /*0160*/  STS [R9], R0 ;  /* 0x0000000009007388 */ /* 0x000fe20000000800 */
[----:B------:R-:W-:Y:S06]  /*0170*/  BAR.SYNC.DEFER_BLOCKING 0x0 ;  /* 0x0000000000007b1d */ /* 0x000fec0000010000 */
[----:B------:R-:W2:Y:S04]  /*0180*/  LDG.E R8, desc[UR6][R2.64] ;  /* 0x0000000602087981 */ /* 0x000ea8000c1e1900 */
[----:B------:R-:W2:Y:S02]  /*0190*/  LDS.128 R12, [UR4] ;  /* 0x00000004ff0c7984 */ /* 0x000ea40008000c00 */
[----:B--2---:R-:W-:-:S04]  /*01a0*/  IADD3 R13, PT, PT, R13, R12, R8 ;  /* 0x0000000c0d0d7210 */ /* 0x004fc80007ffe008 */
[----:B------:R-:W-:-:S05]  /*01b0*/  IADD3 R13, PT, PT, R13, R14, RZ ;  /* 0x0000000e0d0d7210 */ /* 0x000fca0007ffe0ff */
[----:B------:R-:W-:Y:S01]  /*01c0*/  STG.E desc[UR6][R2.64], R13 ;  /* 0x0000000d02007986 */ /* 0x000fe2000c101906 */
[----:B------:R-:W-:Y:S05]  /*01d0*/  EXIT ;  /* 0x000000000000794d */ /* 0x000fea0003800000 */
.L_x_0:
[----:B------:R-:W-:-:S00]  /*01e0*/  BRA `(.L_x_0) ;  /* 0xfffffffc00fc7947 */ /* 0x000fc0000383ffff */
[----:B------:R-:W-:-:S00]  /*01f0*/  NOP ;  /* 0x0000000000007918 */ /* 0x000fc00000000000 */
        /* <DEDUP_REMOVED lines=8> */
.L_x_1:


//--------------------- .nv.shared._Z22matproductsharedmemoryPiS_S_ --------------------------
	.section	.nv.shared._Z22matproductsharedmemoryPiS_S_,"aw",@nobits
	.sectionflags	@""
	.align	4
.nv.shared._Z22matproductsharedmemoryPiS_S_:
	.zero		1036


//--------------------- .nv.shared.reserved.0     --------------------------
	.section	.nv.shared.reserved.0,"aw",@nobits
	.weak		__nv_reservedSMEM_offset_0_alias
	.size		__nv_reservedSMEM_offset_0_alias, 0, 64
	.other		__nv_reservedSMEM_offset_0_alias,@"STO_CUDA_RESERVED_SHARED STV_DEFAULT"
__nv_reservedSMEM_offset_0_alias:
	.zero		0
	.zero		64


//--------------------- .nv.constant0._Z22matproductsharedmemoryPiS_S_ --------------------------
	.section	.nv.constant0._Z22matproductsharedmemoryPiS_S_,"a",@progbits
	.sectionflags	@""
	.align	4
.nv.constant0._Z22matproductsharedmemoryPiS_S_:
	.zero		920


//--------------------- SYMBOLS --------------------------

	.type		.nv.reservedSmem.offset0,@object
	.size		.nv.reservedSmem.offset0,0x4
	.type		.nv.reservedSmem.cap,@object
	.size		.nv.reservedSmem.cap,0x4
